	.headerflags	@"EF_CUDA_TEXMODE_UNIFIED EF_CUDA_64BIT_ADDRESS EF_CUDA_ACCELERATORS EF_CUDA_SM90 EF_CUDA_VIRTUAL_SM(EF_CUDA_SM90)"
	.elftype	@"ET_EXEC"


//--------------------- .nv.info                  --------------------------
	.section	.nv.info,"",@"SHT_CUDA_INFO"
	.align	4


	//----- nvinfo : EIATTR_REGCOUNT
	.align		4
        /*0000*/ 	.byte	0x04, 0x2f
        /*0002*/ 	.short	(.L_3 - .L_2)
	.align		4
.L_2:
        /*0004*/ 	.word	index@(triton_poi_fused__native_batch_norm_legit_no_training_convolution_relu_3)
        /*0008*/ 	.word	0x00000017


	//----- nvinfo : EIATTR_MIN_STACK_SIZE
	.align		4
.L_3:
        /*000c*/ 	.byte	0x04, 0x12
        /*000e*/ 	.short	(.L_5 - .L_4)
	.align		4
.L_4:
        /*0010*/ 	.word	index@(triton_poi_fused__native_batch_norm_legit_no_training_convolution_relu_3)
        /*0014*/ 	.word	0x00000000


	//----- nvinfo : EIATTR_FRAME_SIZE
	.align		4
.L_5:
        /*0018*/ 	.byte	0x04, 0x11
        /*001a*/ 	.short	(.L_7 - .L_6)
	.align		4
.L_6:
        /*001c*/ 	.word	index@(triton_poi_fused__native_batch_norm_legit_no_training_convolution_relu_3)
        /*0020*/ 	.word	0x00000000


	//----- nvinfo : EIATTR_MIN_STACK_SIZE
	.align		4
.L_7:
        /*0024*/ 	.byte	0x04, 0x12
        /*0026*/ 	.short	(.L_9 - .L_8)
	.align		4
.L_8:
        /*0028*/ 	.word	index@(triton_poi_fused__native_batch_norm_legit_no_training_convolution_relu_3)
        /*002c*/ 	.word	0x00000000
.L_9:


//--------------------- .nv.info.triton_poi_fused__native_batch_norm_legit_no_training_convolution_relu_3 --------------------------
	.section	.nv.info.triton_poi_fused__native_batch_norm_legit_no_training_convolution_relu_3,"",@"SHT_CUDA_INFO"
	.sectionflags	@""
	.align	4


	//----- nvinfo : EIATTR_CUDA_API_VERSION
	.align		4
        /*0000*/ 	.byte	0x04, 0x37
        /*0002*/ 	.short	(.L_11 - .L_10)
.L_10:
        /*0004*/ 	.word	0x0000007c


	//----- nvinfo : EIATTR_KPARAM_INFO
	.align		4
.L_11:
        /*0008*/ 	.byte	0x04, 0x17
        /*000a*/ 	.short	(.L_13 - .L_12)
.L_12:
        /*000c*/ 	.word	0x00000000
        /*0010*/ 	.short	0x0007
        /*0012*/ 	.short	0x0038
        /*0014*/ 	.byte	0x00, 0xf0, 0x11, 0x00


	//----- nvinfo : EIATTR_KPARAM_INFO
	.align		4
.L_13:
        /*0018*/ 	.byte	0x04, 0x17
        /*001a*/ 	.short	(.L_15 - .L_14)
.L_14:
        /*001c*/ 	.word	0x00000000
        /*0020*/ 	.short	0x0006
        /*0022*/ 	.short	0x0030
        /*0024*/ 	.byte	0x00, 0xf4, 0x21, 0x00


	//----- nvinfo : EIATTR_KPARAM_INFO
	.align		4
.L_15:
        /*0028*/ 	.byte	0x04, 0x17
        /*002a*/ 	.short	(.L_17 - .L_16)
.L_16:
        /*002c*/ 	.word	0x00000000
        /*0030*/ 	.short	0x0005
        /*0032*/ 	.short	0x0028
        /*0034*/ 	.byte	0x00, 0xf4, 0x21, 0x00


	//----- nvinfo : EIATTR_KPARAM_INFO
	.align		4
.L_17:
        /*0038*/ 	.byte	0x04, 0x17
        /*003a*/ 	.short	(.L_19 - .L_18)
.L_18:
        /*003c*/ 	.word	0x00000000
        /*0040*/ 	.short	0x0004
        /*0042*/ 	.short	0x0020
        /*0044*/ 	.byte	0x00, 0xf4, 0x21, 0x00


	//----- nvinfo : EIATTR_KPARAM_INFO
	.align		4
.L_19:
        /*0048*/ 	.byte	0x04, 0x17
        /*004a*/ 	.short	(.L_21 - .L_20)
.L_20:
        /*004c*/ 	.word	0x00000000
        /*0050*/ 	.short	0x0003
        /*0052*/ 	.short	0x0018
        /*0054*/ 	.byte	0x00, 0xf4, 0x21, 0x00


	//----- nvinfo : EIATTR_KPARAM_INFO
	.align		4
.L_21:
        /*0058*/ 	.byte	0x04, 0x17
        /*005a*/ 	.short	(.L_23 - .L_22)
.L_22:
        /*005c*/ 	.word	0x00000000
        /*0060*/ 	.short	0x0002
        /*0062*/ 	.short	0x0010
        /*0064*/ 	.byte	0x00, 0xf4, 0x21, 0x00


	//----- nvinfo : EIATTR_KPARAM_INFO
	.align		4
.L_23:
        /*0068*/ 	.byte	0x04, 0x17
        /*006a*/ 	.short	(.L_25 - .L_24)
.L_24:
        /*006c*/ 	.word	0x00000000
        /*0070*/ 	.short	0x0001
        /*0072*/ 	.short	0x0008
        /*0074*/ 	.byte	0x00, 0xf4, 0x21, 0x00


	//----- nvinfo : EIATTR_KPARAM_INFO
	.align		4
.L_25:
        /*0078*/ 	.byte	0x04, 0x17
        /*007a*/ 	.short	(.L_27 - .L_26)
.L_26:
        /*007c*/ 	.word	0x00000000
        /*0080*/ 	.short	0x0000
        /*0082*/ 	.short	0x0000
        /*0084*/ 	.byte	0x00, 0xf4, 0x21, 0x00


	//----- nvinfo : EIATTR_SPARSE_MMA_MASK
	.align		4
.L_27:
        /*0088*/ 	.byte	0x03, 0x50
        /*008a*/ 	.short	0x0000


	//----- nvinfo : EIATTR_MAXREG_COUNT
	.align		4
        /*008c*/ 	.byte	0x03, 0x1b
        /*008e*/ 	.short	0x00ff


	//----- nvinfo : EIATTR_EXIT_INSTR_OFFSETS
	.align		4
        /*0090*/ 	.byte	0x04, 0x1c
        /*0092*/ 	.short	(.L_29 - .L_28)


	//   ....[0]....
.L_28:
        /*0094*/ 	.word	0x00000350


	//   ....[1]....
        /*0098*/ 	.word	0x00000370


	//----- nvinfo : EIATTR_REQNTID
	.align		4
.L_29:
        /*009c*/ 	.byte	0x04, 0x10
        /*009e*/ 	.short	(.L_31 - .L_30)
.L_30:
        /*00a0*/ 	.word	0x00000080
        /*00a4*/ 	.word	0x00000001
        /*00a8*/ 	.word	0x00000001


	//----- nvinfo : EIATTR_CBANK_PARAM_SIZE
	.align		4
.L_31:
        /*00ac*/ 	.byte	0x03, 0x19
        /*00ae*/ 	.short	0x003c


	//----- nvinfo : EIATTR_PARAM_CBANK
	.align		4
        /*00b0*/ 	.byte	0x04, 0x0a
        /*00b2*/ 	.short	(.L_33 - .L_32)
	.align		4
.L_32:
        /*00b4*/ 	.word	index@(.nv.constant0.triton_poi_fused__native_batch_norm_legit_no_training_convolution_relu_3)
        /*00b8*/ 	.short	0x0210
        /*00ba*/ 	.short	0x003c


	//----- nvinfo : EIATTR_SW_WAR
	.align		4
.L_33:
        /*00bc*/ 	.byte	0x04, 0x36
        /*00be*/ 	.short	(.L_35 - .L_34)
.L_34:
        /*00c0*/ 	.word	0x00000008
.L_35:


//--------------------- .nv.callgraph             --------------------------
	.section	.nv.callgraph,"",@"SHT_CUDA_CALLGRAPH"
	.align	4
	.sectionentsize	8
	.align		4
        /*0000*/ 	.word	0x00000000
	.align		4
        /*0004*/ 	.word	0xffffffff
	.align		4
        /*0008*/ 	.word	0x00000000
	.align		4
        /*000c*/ 	.word	0xfffffffe
	.align		4
        /*0010*/ 	.word	0x00000000
	.align		4
        /*0014*/ 	.word	0xfffffffd
	.align		4
        /*0018*/ 	.word	0x00000000
	.align		4
        /*001c*/ 	.word	0xfffffffc


//--------------------- .nv.constant4             --------------------------
	.section	.nv.constant4,"a",@progbits
	.align	8
	.align		8
.nv.constant4:
        /*0000*/ 	.dword	_$_str
	.align		8
        /*0008*/ 	.dword	_$_str_$_2


//--------------------- .text.triton_poi_fused__native_batch_norm_legit_no_training_convolution_relu_3 --------------------------
	.section	.text.triton_poi_fused__native_batch_norm_legit_no_training_convolution_relu_3,"ax",@progbits
	.align	128
        .global         triton_poi_fused__native_batch_norm_legit_no_training_convolution_relu_3
        .type           triton_poi_fused__native_batch_norm_legit_no_training_convolution_relu_3,@function
        .size           triton_poi_fused__native_batch_norm_legit_no_training_convolution_relu_3,(.L_x_1 - triton_poi_fused__native_batch_norm_legit_no_training_convolution_relu_3)
        .other          triton_poi_fused__native_batch_norm_legit_no_training_convolution_relu_3,@"STO_CUDA_ENTRY STV_DEFAULT"
triton_poi_fused__native_batch_norm_legit_no_training_convolution_relu_3:
.text.triton_poi_fused__native_batch_norm_legit_no_training_convolution_relu_3:
[----:B------:R-:W0:Y:S01]  /*0000*/  LDC R1, c[0x0][0x28] ;  /* 0x00000a00ff017b82 */ /* 0x000e220000000800 */
[----:B------:R-:W1:Y:S07]  /*0010*/  S2R R0, SR_TID.X ;  /* 0x0000000000007919 */ /* 0x000e6e0000002100 */
[----:B------:R-:W2:Y:S01]  /*0020*/  LDC.64 R12, c[0x0][0x228] ;  /* 0x00008a00ff0c7b82 */ /* 0x000ea20000000a00 */
[----:B------:R-:W-:Y:S01]  /*0030*/  CS2R R4, SRZ ;  /* 0x0000000000047805 */ /* 0x000fe2000001ff00 */
[----:B------:R-:W-:Y:S01]  /*0040*/  ULDC.64 UR4, c[0x0][0x208] ;  /* 0x0000820000047ab9 */ /* 0x000fe20000000a00 */
[----:B------:R-:W3:Y:S05]  /*0050*/  S2R R3, SR_CTAID.X ;  /* 0x0000000000037919 */ /* 0x000eea0000002500 */
[----:B------:R-:W4:Y:S08]  /*0060*/  LDC.64 R10, c[0x0][0x218] ;  /* 0x00008600ff0a7b82 */ /* 0x000f300000000a00 */
[----:B------:R-:W5:Y:S08]  /*0070*/  LDC.64 R14, c[0x0][0x220] ;  /* 0x00008800ff0e7b82 */ /* 0x000f700000000a00 */
[----:B------:R-:W5:Y:S01]  /*0080*/  LDC.64 R16, c[0x0][0x230] ;  /* 0x00008c00ff107b82 */ /* 0x000f620000000a00 */
[----:B-1----:R-:W-:-:S07]  /*0090*/  LOP3.LUT R0, R0, 0x7f, RZ, 0xc0, !PT ;  /* 0x0000007f00007812 */ /* 0x002fce00078ec0ff */
[----:B------:R-:W1:Y:S01]  /*00a0*/  LDC.64 R6, c[0x0][0x238] ;  /* 0x00008e00ff067b82 */ /* 0x000e620000000a00 */
[----:B---3--:R-:W-:Y:S02]  /*00b0*/  SHF.R.S32.HI R2, RZ, 0x18, R3 ;  /* 0x00000018ff027819 */ /* 0x008fe40000011403 */
[----:B------:R-:W-:Y:S02]  /*00c0*/  LEA R0, R3, R0, 0x7 ;  /* 0x0000000003007211 */ /* 0x000fe400078e38ff */
[----:B------:R-:W-:Y:S02]  /*00d0*/  SGXT R3, R2, 0x1 ;  /* 0x000000010203781a */ /* 0x000fe40000000200 */
[----:B------:R-:W-:Y:S02]  /*00e0*/  ISETP.GE.AND P0, PT, R0, 0x100, PT ;  /* 0x000001000000780c */ /* 0x000fe40003f06270 */
[----:B------:R-:W-:-:S04]  /*00f0*/  LEA.HI R3, R3, R0, RZ, 0x6 ;  /* 0x0000000003037211 */ /* 0x000fc800078f30ff */
[----:B------:R-:W-:-:S04]  /*0100*/  LOP3.LUT R3, R3, 0xffffffc0, RZ, 0xc0, !PT ;  /* 0xffffffc003037812 */ /* 0x000fc800078ec0ff */
[----:B------:R-:W-:Y:S02]  /*0110*/  IADD3 R19, R0, -R3, RZ ;  /* 0x8000000300137210 */ /* 0x000fe40007ffe0ff */
[----:B------:R-:W3:Y:S03]  /*0120*/  LDC.64 R2, c[0x0][0x210] ;  /* 0x00008400ff027b82 */ /* 0x000ee60000000a00 */
[----:B--2---:R-:W-:-:S05]  /*0130*/  IMAD.WIDE R12, R19, 0x4, R12 ;  /* 0x00000004130c7825 */ /* 0x004fca00078e020c */
[----:B------:R5:W2:Y:S01]  /*0140*/  @!P0 LDG.E.EL R4, desc[UR4][R12.64] ;  /* 0x000000040c048981 */ /* 0x000aa2000c2e1900 */
[----:B------:R-:W-:Y:S01]  /*0150*/  CS2R R8, SRZ ;  /* 0x0000000000087805 */ /* 0x000fe2000001ff00 */
[----:B----4-:R-:W-:-:S05]  /*0160*/  IMAD.WIDE R10, R19, 0x4, R10 ;  /* 0x00000004130a7825 */ /* 0x010fca00078e020a */
[----:B------:R4:W2:Y:S01]  /*0170*/  @!P0 LDG.E.EL R8, desc[UR4][R10.64] ;  /* 0x000000040a088981 */ /* 0x0008a2000c2e1900 */
[----:B-----5:R-:W-:-:S04]  /*0180*/  IMAD.WIDE R12, R19, 0x4, R14 ;  /* 0x00000004130c7825 */ /* 0x020fc800078e020e */
[----:B---3--:R-:W-:Y:S01]  /*0190*/  IMAD.WIDE R2, R0, 0x4, R2 ;  /* 0x0000000400027825 */ /* 0x008fe200078e0202 */
[----:B------:R-:W3:Y:S04]  /*01a0*/  @!P0 LDG.E.EL R9, desc[UR4][R12.64] ;  /* 0x000000040c098981 */ /* 0x000ee8000c2e1900 */
[----:B------:R-:W5:Y:S01]  /*01b0*/  @!P0 LDG.E R5, desc[UR4][R2.64] ;  /* 0x0000000402058981 */ /* 0x000f62000c1e1900 */
[----:B0-----:R-:W-:-:S04]  /*01c0*/  IMAD.WIDE R14, R19, 0x4, R16 ;  /* 0x00000004130e7825 */ /* 0x001fc800078e0210 */
[----:B-1----:R-:W-:Y:S01]  /*01d0*/  IMAD.WIDE R16, R19, 0x4, R6 ;  /* 0x0000000413107825 */ /* 0x002fe200078e0206 */
[----:B------:R-:W-:Y:S01]  /*01e0*/  CS2R R18, SRZ ;  /* 0x0000000000127805 */ /* 0x000fe2000001ff00 */
[----:B----4-:R-:W-:Y:S01]  /*01f0*/  HFMA2.MMA R11, -RZ, RZ, 1.625, 0 ;  /* 0x3e800000ff0b7435 */ /* 0x010fe200000001ff */
[----:B------:R-:W0:Y:S04]  /*0200*/  LDC.64 R6, c[0x0][0x240] ;  /* 0x00009000ff067b82 */ /* 0x000e280000000a00 */
[----:B------:R-:W4:Y:S04]  /*0210*/  @!P0 LDG.E.EL R18, desc[UR4][R14.64] ;  /* 0x000000040e128981 */ /* 0x000f28000c2e1900 */
[----:B------:R-:W4:Y:S01]  /*0220*/  @!P0 LDG.E.EL R19, desc[UR4][R16.64] ;  /* 0x0000000410138981 */ /* 0x000f22000c2e1900 */
[----:B0-----:R-:W-:-:S04]  /*0230*/  IMAD.WIDE R6, R0, 0x4, R6 ;  /* 0x0000000400067825 */ /* 0x001fc800078e0206 */
[----:B--2---:R-:W-:-:S04]  /*0240*/  FADD R4, R4, 9.9999997473787516356e-06 ;  /* 0x3727c5ac04047421 */ /* 0x004fc80000000000 */
[----:B------:R-:W0:Y:S02]  /*0250*/  MUFU.SQRT R20, R4 ;  /* 0x0000000400147308 */ /* 0x000e240000002000 */
[C---:B0-----:R-:W-:Y:S02]  /*0260*/  FSETP.GT.AND P1, PT, R20.reuse, 8.50705917302346158658e+37, PT ;  /* 0x7e8000001400780b */ /* 0x041fe40003f24000 */
[----:B------:R-:W-:-:S11]  /*0270*/  FSETP.GEU.AND P2, PT, R20, 1.175494350822287508e-38, PT ;  /* 0x008000001400780b */ /* 0x000fd60003f4e000 */
[----:B------:R-:W-:-:S04]  /*0280*/  @P1 FMUL R20, R20, 0.25 ;  /* 0x3e80000014141820 */ /* 0x000fc80000400000 */
[----:B------:R-:W-:-:S06]  /*0290*/  @!P2 FMUL R20, R20, 16777216 ;  /* 0x4b8000001414a820 */ /* 0x000fcc0000400000 */
[----:B------:R-:W0:Y:S01]  /*02a0*/  MUFU.RCP R20, R20 ;  /* 0x0000001400147308 */ /* 0x000e220000001000 */
[----:B------:R-:W-:Y:S01]  /*02b0*/  FSEL R11, R11, 1, P1 ;  /* 0x3f8000000b0b7808 */ /* 0x000fe20000800000 */
[----:B-----5:R-:W-:-:S04]  /*02c0*/  FADD R5, R8, R5 ;  /* 0x0000000508057221 */ /* 0x020fc80000000000 */
[----:B------:R-:W-:Y:S01]  /*02d0*/  @!P2 FMUL R11, R11, 16777216 ;  /* 0x4b8000000b0ba820 */ /* 0x000fe20000400000 */
[----:B---3--:R-:W-:-:S03]  /*02e0*/  FADD R9, R5, -R9 ;  /* 0x8000000905097221 */ /* 0x008fc60000000000 */
[----:B0-----:R-:W-:-:S04]  /*02f0*/  FMUL R4, R20, R11 ;  /* 0x0000000b14047220 */ /* 0x001fc80000400000 */
[----:B------:R-:W-:-:S04]  /*0300*/  FMUL R4, R9, R4 ;  /* 0x0000000409047220 */ /* 0x000fc80000400000 */
[----:B----4-:R-:W-:Y:S01]  /*0310*/  FFMA R4, R4, R18, R19 ;  /* 0x0000001204047223 */ /* 0x010fe20000000013 */
[----:B------:R0:W-:Y:S04]  /*0320*/  @!P0 STG.E desc[UR4][R2.64], R5 ;  /* 0x0000000502008986 */ /* 0x0001e8000c101904 */
[----:B------:R-:W-:-:S04]  /*0330*/  FSETP.GEU.AND P1, PT, R4, RZ, PT ;  /* 0x000000ff0400720b */ /* 0x000fc80003f2e000 */
[----:B------:R-:W-:Y:S01]  /*0340*/  FSEL R9, R4, RZ, P1 ;  /* 0x000000ff04097208 */ /* 0x000fe20000800000 */
[----:B0-----:R-:W-:Y:S08]  /*0350*/  @P0 EXIT ;  /* 0x000000000000094d */ /* 0x001ff00003800000 */
[----:B------:R-:W-:Y:S01]  /*0360*/  STG.E desc[UR4][R6.64], R9 ;  /* 0x0000000906007986 */ /* 0x000fe2000c101904 */
[----:B------:R-:W-:Y:S05]  /*0370*/  EXIT ;  /* 0x000000000000794d */ /* 0x000fea0003800000 */
.L_x_0:
[----:B------:R-:W-:-:S00]  /*0380*/  BRA `(.L_x_0) ;  /* 0xfffffffc00fc7947 */ /* 0x000fc0000383ffff */
[----:B------:R-:W-:-:S00]  /*0390*/  NOP ;  /* 0x0000000000007918 */ /* 0x000fc00000000000 */
        /* <DEDUP_REMOVED lines=14> */
.L_x_1:


//--------------------- .nv.global.init           --------------------------
	.section	.nv.global.init,"aw",@progbits
.nv.global.init:
	.type		_$_str,@object
	.size		_$_str,(_$_str_$_2 - _$_str)
_$_str:
        /*0000*/ 	.byte	0x5f, 0x5f, 0x43, 0x55, 0x44, 0x41, 0x5f, 0x46, 0x54, 0x5a, 0x00
	.type		_$_str_$_2,@object
	.size		_$_str_$_2,(.L_1 - _$_str_$_2)
_$_str_$_2:
        /*000b*/ 	.byte	0x5f, 0x5f, 0x43, 0x55, 0x44, 0x41, 0x5f, 0x50, 0x52, 0x45, 0x43, 0x5f, 0x53, 0x51, 0x52, 0x54
        /*001b*/ 	.byte	0x00
.L_1:


//--------------------- .nv.constant0.triton_poi_fused__native_batch_norm_legit_no_training_convolution_relu_3 --------------------------
	.section	.nv.constant0.triton_poi_fused__native_batch_norm_legit_no_training_convolution_relu_3,"a",@progbits
	.sectionflags	@""
	.align	4
.nv.constant0.triton_poi_fused__native_batch_norm_legit_no_training_convolution_relu_3:
	.zero		588
